//
// Generated by NVIDIA NVVM Compiler
//
// Compiler Build ID: CL-36424714
// Cuda compilation tools, release 13.0, V13.0.88
// Based on NVVM 20.0.0
//

.version 9.0
.target sm_100
.address_size 64

	// .globl	_Z27SegmentedSumReductionKernelPfS_
// _ZZ27SegmentedSumReductionKernelPfS_E7input_s has been demoted
// _ZZ27CoarsenedSumReductionKernelPfS_E7input_s has been demoted

.visible .entry _Z27SegmentedSumReductionKernelPfS_(
	.param .u64 .ptr .align 1 _Z27SegmentedSumReductionKernelPfS__param_0,
	.param .u64 .ptr .align 1 _Z27SegmentedSumReductionKernelPfS__param_1
)
{
	.reg .pred 	%p<5>;
	.reg .b32 	%r<16>;
	.reg .b32 	%f<9>;
	.reg .b64 	%rd<9>;
	// demoted variable
	.shared .align 4 .b8 _ZZ27SegmentedSumReductionKernelPfS_E7input_s[4096];
	ld.param.u64 	%rd2, [_Z27SegmentedSumReductionKernelPfS__param_0];
	ld.param.u64 	%rd1, [_Z27SegmentedSumReductionKernelPfS__param_1];
	cvta.to.global.u64 	%rd3, %rd2;
	mov.u32 	%r15, %ntid.x;
	mov.u32 	%r6, %ctaid.x;
	mul.lo.s32 	%r7, %r15, %r6;
	shl.b32 	%r8, %r7, 1;
	mov.u32 	%r2, %tid.x;
	add.s32 	%r9, %r8, %r2;
	mul.wide.u32 	%rd4, %r9, 4;
	add.s64 	%rd5, %rd3, %rd4;
	ld.global.f32 	%f1, [%rd5];
	add.s32 	%r10, %r9, 1024;
	mul.wide.u32 	%rd6, %r10, 4;
	add.s64 	%rd7, %rd3, %rd6;
	ld.global.f32 	%f2, [%rd7];
	add.f32 	%f3, %f1, %f2;
	shl.b32 	%r11, %r2, 2;
	mov.u32 	%r12, _ZZ27SegmentedSumReductionKernelPfS_E7input_s;
	add.s32 	%r3, %r12, %r11;
	st.shared.f32 	[%r3], %f3;
	setp.lt.u32 	%p1, %r15, 2;
	@%p1 bra 	$L__BB0_4;
$L__BB0_1:
	shr.u32 	%r5, %r15, 1;
	bar.sync 	0;
	setp.ge.u32 	%p2, %r2, %r5;
	@%p2 bra 	$L__BB0_3;
	shl.b32 	%r13, %r5, 2;
	add.s32 	%r14, %r3, %r13;
	ld.shared.f32 	%f4, [%r14];
	ld.shared.f32 	%f5, [%r3];
	add.f32 	%f6, %f4, %f5;
	st.shared.f32 	[%r3], %f6;
$L__BB0_3:
	setp.gt.u32 	%p3, %r15, 3;
	mov.u32 	%r15, %r5;
	@%p3 bra 	$L__BB0_1;
$L__BB0_4:
	setp.ne.s32 	%p4, %r2, 0;
	@%p4 bra 	$L__BB0_6;
	ld.shared.f32 	%f7, [_ZZ27SegmentedSumReductionKernelPfS_E7input_s];
	cvta.to.global.u64 	%rd8, %rd1;
	atom.global.add.f32 	%f8, [%rd8], %f7;
$L__BB0_6:
	ret;

}
	// .globl	_Z27CoarsenedSumReductionKernelPfS_
.visible .entry _Z27CoarsenedSumReductionKernelPfS_(
	.param .u64 .ptr .align 1 _Z27CoarsenedSumReductionKernelPfS__param_0,
	.param .u64 .ptr .align 1 _Z27CoarsenedSumReductionKernelPfS__param_1
)
{
	.reg .pred 	%p<5>;
	.reg .b32 	%r<19>;
	.reg .b32 	%f<17>;
	.reg .b64 	%rd<17>;
	// demoted variable
	.shared .align 4 .b8 _ZZ27CoarsenedSumReductionKernelPfS_E7input_s[4096];
	ld.param.u64 	%rd2, [_Z27CoarsenedSumReductionKernelPfS__param_0];
	ld.param.u64 	%rd1, [_Z27CoarsenedSumReductionKernelPfS__param_1];
	cvta.to.global.u64 	%rd3, %rd2;
	mov.u32 	%r18, %ntid.x;
	mov.u32 	%r6, %ctaid.x;
	mul.lo.s32 	%r7, %r18, %r6;
	mov.u32 	%r2, %tid.x;
	mad.lo.s32 	%r8, %r7, 6, %r2;
	mul.wide.u32 	%rd4, %r8, 4;
	add.s64 	%rd5, %rd3, %rd4;
	ld.global.f32 	%f1, [%rd5];
	add.s32 	%r9, %r8, 1024;
	mul.wide.u32 	%rd6, %r9, 4;
	add.s64 	%rd7, %rd3, %rd6;
	ld.global.f32 	%f2, [%rd7];
	add.f32 	%f3, %f1, %f2;
	add.s32 	%r10, %r8, 2048;
	mul.wide.u32 	%rd8, %r10, 4;
	add.s64 	%rd9, %rd3, %rd8;
	ld.global.f32 	%f4, [%rd9];
	add.f32 	%f5, %f3, %f4;
	add.s32 	%r11, %r8, 3072;
	mul.wide.u32 	%rd10, %r11, 4;
	add.s64 	%rd11, %rd3, %rd10;
	ld.global.f32 	%f6, [%rd11];
	add.f32 	%f7, %f5, %f6;
	add.s32 	%r12, %r8, 4096;
	mul.wide.u32 	%rd12, %r12, 4;
	add.s64 	%rd13, %rd3, %rd12;
	ld.global.f32 	%f8, [%rd13];
	add.f32 	%f9, %f7, %f8;
	add.s32 	%r13, %r8, 5120;
	mul.wide.u32 	%rd14, %r13, 4;
	add.s64 	%rd15, %rd3, %rd14;
	ld.global.f32 	%f10, [%rd15];
	add.f32 	%f11, %f9, %f10;
	shl.b32 	%r14, %r2, 2;
	mov.u32 	%r15, _ZZ27CoarsenedSumReductionKernelPfS_E7input_s;
	add.s32 	%r3, %r15, %r14;
	st.shared.f32 	[%r3], %f11;
	setp.lt.u32 	%p1, %r18, 2;
	@%p1 bra 	$L__BB1_4;
$L__BB1_1:
	shr.u32 	%r5, %r18, 1;
	bar.sync 	0;
	setp.ge.u32 	%p2, %r2, %r5;
	@%p2 bra 	$L__BB1_3;
	shl.b32 	%r16, %r5, 2;
	add.s32 	%r17, %r3, %r16;
	ld.shared.f32 	%f12, [%r17];
	ld.shared.f32 	%f13, [%r3];
	add.f32 	%f14, %f12, %f13;
	st.shared.f32 	[%r3], %f14;
$L__BB1_3:
	setp.gt.u32 	%p3, %r18, 3;
	mov.u32 	%r18, %r5;
	@%p3 bra 	$L__BB1_1;
$L__BB1_4:
	setp.ne.s32 	%p4, %r2, 0;
	@%p4 bra 	$L__BB1_6;
	ld.shared.f32 	%f15, [_ZZ27CoarsenedSumReductionKernelPfS_E7input_s];
	cvta.to.global.u64 	%rd16, %rd1;
	atom.global.add.f32 	%f16, [%rd16], %f15;
$L__BB1_6:
	ret;

}


// ===== COMPILED SASS (sm_100) =====

	.target	sm_100

	.elftype	@"ET_EXEC"


//--------------------- .note.nv.tkinfo           --------------------------
	.section	.note.nv.tkinfo,"",@"SHT_NOTE"
	.sectionflags	@"SHF_NOTE_NV_TKINFO"
	.tkinfo
        /*0018*/ 	.word	0x00000002
        /*0030*/ 	.string	""
        /*0030*/ 	.string	"ptxas"
        /*0030*/ 	.string	"Cuda compilation tools, release 13.0, V13.0.88"
        /*0030*/ 	.string	"Build cuda_13.0.r13.0/compiler.36424714_0"
        /*0030*/ 	.string	"-arch sm_100 -m 64 "



//--------------------- .note.nv.cuinfo           --------------------------
	.section	.note.nv.cuinfo,"",@"SHT_NOTE"
	.sectionflags	@"SHF_NOTE_NV_CUINFO"
        /*0018*/ 	.short	0x0002
        /*001a*/ 	.short	0x0064
        /*001c*/ 	.short	0x0082
	.zero		2


//--------------------- .nv.info                  --------------------------
	.section	.nv.info,"",@"SHT_CUDA_INFO"
	.align	4


	//----- nvinfo : EIATTR_REGCOUNT
	.align		4
        /*0000*/ 	.byte	0x04, 0x2f
        /*0002*/ 	.short	(.L_1 - .L_0)
	.align		4
.L_0:
        /*0004*/ 	.word	index@(_Z27SegmentedSumReductionKernelPfS_)
        /*0008*/ 	.word	0x0000000c


	//----- nvinfo : EIATTR_FRAME_SIZE
	.align		4
.L_1:
        /*000c*/ 	.byte	0x04, 0x11
        /*000e*/ 	.short	(.L_3 - .L_2)
	.align		4
.L_2:
        /*0010*/ 	.word	index@(_Z27SegmentedSumReductionKernelPfS_)
        /*0014*/ 	.word	0x00000000


	//----- nvinfo : EIATTR_REGCOUNT
	.align		4
.L_3:
        /*0018*/ 	.byte	0x04, 0x2f
        /*001a*/ 	.short	(.L_5 - .L_4)
	.align		4
.L_4:
        /*001c*/ 	.word	index@(_Z27CoarsenedSumReductionKernelPfS_)
        /*0020*/ 	.word	0x00000014


	//----- nvinfo : EIATTR_FRAME_SIZE
	.align		4
.L_5:
        /*0024*/ 	.byte	0x04, 0x11
        /*0026*/ 	.short	(.L_7 - .L_6)
	.align		4
.L_6:
        /*0028*/ 	.word	index@(_Z27CoarsenedSumReductionKernelPfS_)
        /*002c*/ 	.word	0x00000000


	//----- nvinfo : EIATTR_MIN_STACK_SIZE
	.align		4
.L_7:
        /*0030*/ 	.byte	0x04, 0x12
        /*0032*/ 	.short	(.L_9 - .L_8)
	.align		4
.L_8:
        /*0034*/ 	.word	index@(_Z27CoarsenedSumReductionKernelPfS_)
        /*0038*/ 	.word	0x00000000


	//----- nvinfo : EIATTR_MIN_STACK_SIZE
	.align		4
.L_9:
        /*003c*/ 	.byte	0x04, 0x12
        /*003e*/ 	.short	(.L_11 - .L_10)
	.align		4
.L_10:
        /*0040*/ 	.word	index@(_Z27SegmentedSumReductionKernelPfS_)
        /*0044*/ 	.word	0x00000000
.L_11:


//--------------------- .nv.compat                --------------------------
	.section	.nv.compat,"",@"SHT_CUDA_COMPAT_INFO"
	.align	4
        /*0000*/ 	.byte	0x02, 0x09, 0x00, 0x00, 0x02, 0x02, 0x01, 0x00, 0x02, 0x05, 0x05, 0x00, 0x03, 0x07, 0x01, 0x01
        /*0010*/ 	.byte	0x02, 0x03, 0x00, 0x00, 0x02, 0x06, 0x01, 0x00, 0x04, 0x0b, 0x08, 0x00, 0x09, 0x00, 0x00, 0x00
        /*0020*/ 	.byte	0x00, 0x00, 0x00, 0x00


//--------------------- .nv.info._Z27CoarsenedSumReductionKernelPfS_ --------------------------
	.section	.nv.info._Z27CoarsenedSumReductionKernelPfS_,"",@"SHT_CUDA_INFO"
	.sectionflags	@""
	.align	4


	//----- nvinfo : EIATTR_CUDA_API_VERSION
	.align		4
        /*0000*/ 	.byte	0x04, 0x37
        /*0002*/ 	.short	(.L_13 - .L_12)
.L_12:
        /*0004*/ 	.word	0x00000082


	//----- nvinfo : EIATTR_KPARAM_INFO
	.align		4
.L_13:
        /*0008*/ 	.byte	0x04, 0x17
        /*000a*/ 	.short	(.L_15 - .L_14)
.L_14:
        /*000c*/ 	.word	0x00000000
        /*0010*/ 	.short	0x0001
        /*0012*/ 	.short	0x0008
        /*0014*/ 	.byte	0x00, 0xf5, 0x21, 0x00


	//----- nvinfo : EIATTR_KPARAM_INFO
	.align		4
.L_15:
        /*0018*/ 	.byte	0x04, 0x17
        /*001a*/ 	.short	(.L_17 - .L_16)
.L_16:
        /*001c*/ 	.word	0x00000000
        /*0020*/ 	.short	0x0000
        /*0022*/ 	.short	0x0000
        /*0024*/ 	.byte	0x00, 0xf5, 0x21, 0x00


	//----- nvinfo : EIATTR_SPARSE_MMA_MASK
	.align		4
.L_17:
        /*0028*/ 	.byte	0x03, 0x50
        /*002a*/ 	.short	0x0000


	//----- nvinfo : EIATTR_MAXREG_COUNT
	.align		4
        /*002c*/ 	.byte	0x03, 0x1b
        /*002e*/ 	.short	0x00ff


	//----- nvinfo : EIATTR_NUM_BARRIERS
	.align		4
        /*0030*/ 	.byte	0x02, 0x4c
        /*0032*/ 	.byte	0x01
	.zero		1


	//----- nvinfo : EIATTR_MERCURY_ISA_VERSION
	.align		4
        /*0034*/ 	.byte	0x03, 0x5f
        /*0036*/ 	.short	0x0101


	//----- nvinfo : EIATTR_VRC_CTA_INIT_COUNT
	.align		4
        /*0038*/ 	.byte	0x02, 0x4a
	.zero		1
	.zero		1


	//----- nvinfo : EIATTR_EXIT_INSTR_OFFSETS
	.align		4
        /*003c*/ 	.byte	0x04, 0x1c
        /*003e*/ 	.short	(.L_19 - .L_18)


	//   ....[0]....
.L_18:
        /*0040*/ 	.word	0x00000320


	//   ....[1]....
        /*0044*/ 	.word	0x00000390


	//----- nvinfo : EIATTR_CBANK_PARAM_SIZE
	.align		4
.L_19:
        /*0048*/ 	.byte	0x03, 0x19
        /*004a*/ 	.short	0x0010


	//----- nvinfo : EIATTR_PARAM_CBANK
	.align		4
        /*004c*/ 	.byte	0x04, 0x0a
        /*004e*/ 	.short	(.L_21 - .L_20)
	.align		4
.L_20:
        /*0050*/ 	.word	index@(.nv.constant0._Z27CoarsenedSumReductionKernelPfS_)
        /*0054*/ 	.short	0x0380
        /*0056*/ 	.short	0x0010


	//----- nvinfo : EIATTR_SW_WAR
	.align		4
.L_21:
        /*0058*/ 	.byte	0x04, 0x36
        /*005a*/ 	.short	(.L_23 - .L_22)
.L_22:
        /*005c*/ 	.word	0x00000008
.L_23:


//--------------------- .nv.info._Z27SegmentedSumReductionKernelPfS_ --------------------------
	.section	.nv.info._Z27SegmentedSumReductionKernelPfS_,"",@"SHT_CUDA_INFO"
	.sectionflags	@""
	.align	4


	//----- nvinfo : EIATTR_CUDA_API_VERSION
	.align		4
        /*0000*/ 	.byte	0x04, 0x37
        /*0002*/ 	.short	(.L_25 - .L_24)
.L_24:
        /*0004*/ 	.word	0x00000082


	//----- nvinfo : EIATTR_KPARAM_INFO
	.align		4
.L_25:
        /*0008*/ 	.byte	0x04, 0x17
        /*000a*/ 	.short	(.L_27 - .L_26)
.L_26:
        /*000c*/ 	.word	0x00000000
        /*0010*/ 	.short	0x0001
        /*0012*/ 	.short	0x0008
        /*0014*/ 	.byte	0x00, 0xf5, 0x21, 0x00


	//----- nvinfo : EIATTR_KPARAM_INFO
	.align		4
.L_27:
        /*0018*/ 	.byte	0x04, 0x17
        /*001a*/ 	.short	(.L_29 - .L_28)
.L_28:
        /*001c*/ 	.word	0x00000000
        /*0020*/ 	.short	0x0000
        /*0022*/ 	.short	0x0000
        /*0024*/ 	.byte	0x00, 0xf5, 0x21, 0x00


	//----- nvinfo : EIATTR_SPARSE_MMA_MASK
	.align		4
.L_29:
        /*0028*/ 	.byte	0x03, 0x50
        /*002a*/ 	.short	0x0000


	//----- nvinfo : EIATTR_MAXREG_COUNT
	.align		4
        /*002c*/ 	.byte	0x03, 0x1b
        /*002e*/ 	.short	0x00ff


	//----- nvinfo : EIATTR_NUM_BARRIERS
	.align		4
        /*0030*/ 	.byte	0x02, 0x4c
        /*0032*/ 	.byte	0x01
	.zero		1


	//----- nvinfo : EIATTR_MERCURY_ISA_VERSION
	.align		4
        /*0034*/ 	.byte	0x03, 0x5f
        /*0036*/ 	.short	0x0101


	//----- nvinfo : EIATTR_VRC_CTA_INIT_COUNT
	.align		4
        /*0038*/ 	.byte	0x02, 0x4a
	.zero		1
	.zero		1


	//----- nvinfo : EIATTR_EXIT_INSTR_OFFSETS
	.align		4
        /*003c*/ 	.byte	0x04, 0x1c
        /*003e*/ 	.short	(.L_31 - .L_30)


	//   ....[0]....
.L_30:
        /*0040*/ 	.word	0x00000220


	//   ....[1]....
        /*0044*/ 	.word	0x00000290


	//----- nvinfo : EIATTR_CBANK_PARAM_SIZE
	.align		4
.L_31:
        /*0048*/ 	.byte	0x03, 0x19
        /*004a*/ 	.short	0x0010


	//----- nvinfo : EIATTR_PARAM_CBANK
	.align		4
        /*004c*/ 	.byte	0x04, 0x0a
        /*004e*/ 	.short	(.L_33 - .L_32)
	.align		4
.L_32:
        /*0050*/ 	.word	index@(.nv.constant0._Z27SegmentedSumReductionKernelPfS_)
        /*0054*/ 	.short	0x0380
        /*0056*/ 	.short	0x0010


	//----- nvinfo : EIATTR_SW_WAR
	.align		4
.L_33:
        /*0058*/ 	.byte	0x04, 0x36
        /*005a*/ 	.short	(.L_35 - .L_34)
.L_34:
        /*005c*/ 	.word	0x00000008
.L_35:


//--------------------- .nv.callgraph             --------------------------
	.section	.nv.callgraph,"",@"SHT_CUDA_CALLGRAPH"
	.align	4
	.sectionentsize	8
	.align		4
        /*0000*/ 	.word	0x00000000
	.align		4
        /*0004*/ 	.word	0xffffffff
	.align		4
        /*0008*/ 	.word	0x00000000
	.align		4
        /*000c*/ 	.word	0xfffffffe
	.align		4
        /*0010*/ 	.word	0x00000000
	.align		4
        /*0014*/ 	.word	0xfffffffd
	.align		4
        /*0018*/ 	.word	0x00000000
	.align		4
        /*001c*/ 	.word	0xfffffffc


//--------------------- .text._Z27CoarsenedSumReductionKernelPfS_ --------------------------
	.section	.text._Z27CoarsenedSumReductionKernelPfS_,"ax",@progbits
	.align	128
        .global         _Z27CoarsenedSumReductionKernelPfS_
        .type           _Z27CoarsenedSumReductionKernelPfS_,@function
        .size           _Z27CoarsenedSumReductionKernelPfS_,(.L_x_6 - _Z27CoarsenedSumReductionKernelPfS_)
        .other          _Z27CoarsenedSumReductionKernelPfS_,@"STO_CUDA_ENTRY STV_DEFAULT"
_Z27CoarsenedSumReductionKernelPfS_:
.text._Z27CoarsenedSumReductionKernelPfS_:
[----:B------:R-:W-:Y:S01]  /*0000*/  LDC R1, c[0x0][0x37c] ;  /* 0x0000df00ff017b82 */ /* 0x000fe20000000800 */
[----:B------:R-:W0:Y:S01]  /*0010*/  S2R R5, SR_CTAID.X ;  /* 0x0000000000057919 */ /* 0x000e220000002500 */
[----:B------:R-:W0:Y:S06]  /*0020*/  LDCU UR8, c[0x0][0x360] ;  /* 0x00006c00ff0877ac */ /* 0x000e2c0008000800 */
[----:B------:R-:W1:Y:S01]  /*0030*/  LDC.64 R2, c[0x0][0x380] ;  /* 0x0000e000ff027b82 */ /* 0x000e620000000a00 */
[----:B------:R-:W2:Y:S01]  /*0040*/  S2R R0, SR_TID.X ;  /* 0x0000000000007919 */ /* 0x000ea20000002100 */
[----:B------:R-:W3:Y:S01]  /*0050*/  LDCU.64 UR6, c[0x0][0x358] ;  /* 0x00006b00ff0677ac */ /* 0x000ee20008000a00 */
[----:B0-----:R-:W-:-:S04]  /*0060*/  IMAD R5, R5, UR8, RZ ;  /* 0x0000000805057c24 */ /* 0x001fc8000f8e02ff */
[----:B--2---:R-:W-:-:S04]  /*0070*/  IMAD R13, R5, 0x6, R0 ;  /* 0x00000006050d7824 */ /* 0x004fc800078e0200 */
[C---:B-1----:R-:W-:Y:S01]  /*0080*/  IMAD.WIDE.U32 R4, R13.reuse, 0x4, R2 ;  /* 0x000000040d047825 */ /* 0x042fe200078e0002 */
[C---:B------:R-:W-:Y:S02]  /*0090*/  IADD3 R7, PT, PT, R13.reuse, 0x400, RZ ;  /* 0x000004000d077810 */ /* 0x040fe40007ffe0ff */
[----:B------:R-:W-:-:S03]  /*00a0*/  IADD3 R9, PT, PT, R13, 0x800, RZ ;  /* 0x000008000d097810 */ /* 0x000fc60007ffe0ff */
[--C-:B------:R-:W-:Y:S01]  /*00b0*/  IMAD.WIDE.U32 R6, R7, 0x4, R2.reuse ;  /* 0x0000000407067825 */ /* 0x100fe200078e0002 */
[----:B------:R-:W-:Y:S01]  /*00c0*/  IADD3 R11, PT, PT, R13, 0xc00, RZ ;  /* 0x00000c000d0b7810 */ /* 0x000fe20007ffe0ff */
[----:B---3--:R0:W2:Y:S02]  /*00d0*/  LDG.E R4, desc[UR6][R4.64] ;  /* 0x0000000604047981 */ /* 0x0080a4000c1e1900 */
[--C-:B------:R-:W-:Y:S01]  /*00e0*/  IMAD.WIDE.U32 R8, R9, 0x4, R2.reuse ;  /* 0x0000000409087825 */ /* 0x100fe200078e0002 */
[----:B------:R-:W-:Y:S01]  /*00f0*/  IADD3 R15, PT, PT, R13, 0x1000, RZ ;  /* 0x000010000d0f7810 */ /* 0x000fe20007ffe0ff */
[----:B------:R-:W2:Y:S02]  /*0100*/  LDG.E R7, desc[UR6][R6.64] ;  /* 0x0000000606077981 */ /* 0x000ea4000c1e1900 */
[--C-:B------:R-:W-:Y:S01]  /*0110*/  IMAD.WIDE.U32 R10, R11, 0x4, R2.reuse ;  /* 0x000000040b0a7825 */ /* 0x100fe200078e0002 */
[----:B------:R-:W-:Y:S01]  /*0120*/  IADD3 R17, PT, PT, R13, 0x1400, RZ ;  /* 0x000014000d117810 */ /* 0x000fe20007ffe0ff */
[----:B------:R-:W3:Y:S02]  /*0130*/  LDG.E R9, desc[UR6][R8.64] ;  /* 0x0000000608097981 */ /* 0x000ee4000c1e1900 */
[----:B------:R-:W-:-:S02]  /*0140*/  IMAD.WIDE.U32 R12, R15, 0x4, R2 ;  /* 0x000000040f0c7825 */ /* 0x000fc400078e0002 */
[----:B------:R-:W4:Y:S02]  /*0150*/  LDG.E R11, desc[UR6][R10.64] ;  /* 0x000000060a0b7981 */ /* 0x000f24000c1e1900 */
[----:B------:R-:W-:Y:S02]  /*0160*/  IMAD.WIDE.U32 R2, R17, 0x4, R2 ;  /* 0x0000000411027825 */ /* 0x000fe400078e0002 */
[----:B------:R-:W5:Y:S04]  /*0170*/  LDG.E R13, desc[UR6][R12.64] ;  /* 0x000000060c0d7981 */ /* 0x000f68000c1e1900 */
[----:B------:R-:W5:Y:S01]  /*0180*/  LDG.E R3, desc[UR6][R2.64] ;  /* 0x0000000602037981 */ /* 0x000f62000c1e1900 */
[----:B------:R-:W1:Y:S01]  /*0190*/  S2UR UR5, SR_CgaCtaId ;  /* 0x00000000000579c3 */ /* 0x000e620000008800 */
[----:B------:R-:W-:Y:S01]  /*01a0*/  UMOV UR4, 0x400 ;  /* 0x0000040000047882 */ /* 0x000fe20000000000 */
[----:B------:R-:W-:Y:S01]  /*01b0*/  UISETP.GE.U32.AND UP0, UPT, UR8, 0x2, UPT ;  /* 0x000000020800788c */ /* 0x000fe2000bf06070 */
[----:B------:R-:W-:Y:S01]  /*01c0*/  ISETP.NE.AND P0, PT, R0, RZ, PT ;  /* 0x000000ff0000720c */ /* 0x000fe20003f05270 */
[----:B-1----:R-:W-:-:S06]  /*01d0*/  ULEA UR4, UR5, UR4, 0x18 ;  /* 0x0000000405047291 */ /* 0x002fcc000f8ec0ff */
[----:B0-----:R-:W-:Y:S01]  /*01e0*/  LEA R5, R0, UR4, 0x2 ;  /* 0x0000000400057c11 */ /* 0x001fe2000f8e10ff */
[----:B--2---:R-:W-:-:S04]  /*01f0*/  FADD R4, R4, R7 ;  /* 0x0000000704047221 */ /* 0x004fc80000000000 */
[----:B---3--:R-:W-:-:S04]  /*0200*/  FADD R4, R4, R9 ;  /* 0x0000000904047221 */ /* 0x008fc80000000000 */
[----:B----4-:R-:W-:-:S04]  /*0210*/  FADD R4, R4, R11 ;  /* 0x0000000b04047221 */ /* 0x010fc80000000000 */
[----:B-----5:R-:W-:-:S04]  /*0220*/  FADD R4, R4, R13 ;  /* 0x0000000d04047221 */ /* 0x020fc80000000000 */
[----:B------:R-:W-:-:S05]  /*0230*/  FADD R4, R4, R3 ;  /* 0x0000000304047221 */ /* 0x000fca0000000000 */
[----:B------:R0:W-:Y:S01]  /*0240*/  STS [R5], R4 ;  /* 0x0000000405007388 */ /* 0x0001e20000000800 */
[----:B------:R-:W-:Y:S05]  /*0250*/  BRA.U !UP0, `(.L_x_0) ;  /* 0x0000000108307547 */ /* 0x000fea000b800000 */
[----:B------:R-:W-:-:S07]  /*0260*/  MOV R2, UR8 ;  /* 0x0000000800027c02 */ /* 0x000fce0008000f00 */
.L_x_1:
[----:B------:R-:W-:Y:S01]  /*0270*/  BAR.SYNC.DEFER_BLOCKING 0x0 ;  /* 0x0000000000007b1d */ /* 0x000fe20000010000 */
[----:B------:R-:W-:-:S04]  /*0280*/  SHF.R.U32.HI R6, RZ, 0x1, R2 ;  /* 0x00000001ff067819 */ /* 0x000fc80000011602 */
[----:B------:R-:W-:-:S13]  /*0290*/  ISETP.GE.U32.AND P1, PT, R0, R6, PT ;  /* 0x000000060000720c */ /* 0x000fda0003f26070 */
[----:B------:R-:W-:Y:S01]  /*02a0*/  @!P1 LEA R3, R6, R5, 0x2 ;  /* 0x0000000506039211 */ /* 0x000fe200078e10ff */
[----:B0-----:R-:W-:Y:S05]  /*02b0*/  @!P1 LDS R4, [R5] ;  /* 0x0000000005049984 */ /* 0x001fea0000000800 */
[----:B------:R-:W0:Y:S02]  /*02c0*/  @!P1 LDS R3, [R3] ;  /* 0x0000000003039984 */ /* 0x000e240000000800 */
[----:B0-----:R-:W-:-:S05]  /*02d0*/  @!P1 FADD R4, R3, R4 ;  /* 0x0000000403049221 */ /* 0x001fca0000000000 */
[----:B------:R1:W-:Y:S01]  /*02e0*/  @!P1 STS [R5], R4 ;  /* 0x0000000405009388 */ /* 0x0003e20000000800 */
[----:B------:R-:W-:Y:S02]  /*02f0*/  ISETP.GT.U32.AND P1, PT, R2, 0x3, PT ;  /* 0x000000030200780c */ /* 0x000fe40003f24070 */
[----:B------:R-:W-:-:S11]  /*0300*/  MOV R2, R6 ;  /* 0x0000000600027202 */ /* 0x000fd60000000f00 */
[----:B-1----:R-:W-:Y:S05]  /*0310*/  @P1 BRA `(.L_x_1) ;  /* 0xfffffffc00d41947 */ /* 0x002fea000383ffff */
.L_x_0:
[----:B------:R-:W-:Y:S05]  /*0320*/  @P0 EXIT ;  /* 0x000000000000094d */ /* 0x000fea0003800000 */
[----:B------:R-:W1:Y:S01]  /*0330*/  S2UR UR5, SR_CgaCtaId ;  /* 0x00000000000579c3 */ /* 0x000e620000008800 */
[----:B------:R-:W-:-:S07]  /*0340*/  UMOV UR4, 0x400 ;  /* 0x0000040000047882 */ /* 0x000fce0000000000 */
[----:B------:R-:W2:Y:S01]  /*0350*/  LDC.64 R2, c[0x0][0x388] ;  /* 0x0000e200ff027b82 */ /* 0x000ea20000000a00 */
[----:B-1----:R-:W-:-:S09]  /*0360*/  ULEA UR4, UR5, UR4, 0x18 ;  /* 0x0000000405047291 */ /* 0x002fd2000f8ec0ff */
[----:B0-----:R-:W2:Y:S04]  /*0370*/  LDS R5, [UR4] ;  /* 0x00000004ff057984 */ /* 0x001ea80008000800 */
[----:B--2---:R-:W-:Y:S01]  /*0380*/  REDG.E.ADD.F32.FTZ.RN.STRONG.GPU desc[UR6][R2.64], R5 ;  /* 0x00000005020079a6 */ /* 0x004fe2000c12f306 */
[----:B------:R-:W-:Y:S05]  /*0390*/  EXIT ;  /* 0x000000000000794d */ /* 0x000fea0003800000 */
.L_x_2:
[----:B------:R-:W-:-:S00]  /*03a0*/  BRA `(.L_x_2) ;  /* 0xfffffffc00fc7947 */ /* 0x000fc0000383ffff */
[----:B------:R-:W-:-:S00]  /*03b0*/  NOP ;  /* 0x0000000000007918 */ /* 0x000fc00000000000 */
        /* <DEDUP_REMOVED lines=12> */
.L_x_6:


//--------------------- .text._Z27SegmentedSumReductionKernelPfS_ --------------------------
	.section	.text._Z27SegmentedSumReductionKernelPfS_,"ax",@progbits
	.align	128
        .global         _Z27SegmentedSumReductionKernelPfS_
        .type           _Z27SegmentedSumReductionKernelPfS_,@function
        .size           _Z27SegmentedSumReductionKernelPfS_,(.L_x_7 - _Z27SegmentedSumReductionKernelPfS_)
        .other          _Z27SegmentedSumReductionKernelPfS_,@"STO_CUDA_ENTRY STV_DEFAULT"
_Z27SegmentedSumReductionKernelPfS_:
.text._Z27SegmentedSumReductionKernelPfS_:
[----:B------:R-:W-:Y:S01]  /*0000*/  LDC R1, c[0x0][0x37c] ;  /* 0x0000df00ff017b82 */ /* 0x000fe20000000800 */
[----:B------:R-:W0:Y:S01]  /*0010*/  S2R R0, SR_CTAID.X ;  /* 0x0000000000007919 */ /* 0x000e220000002500 */
[----:B------:R-:W0:Y:S06]  /*0020*/  LDCU UR8, c[0x0][0x360] ;  /* 0x00006c00ff0877ac */ /* 0x000e2c0008000800 */
[----:B------:R-:W1:Y:S01]  /*0030*/  LDC.64 R4, c[0x0][0x380] ;  /* 0x0000e000ff047b82 */ /* 0x000e620000000a00 */
[----:B------:R-:W2:Y:S01]  /*0040*/  S2R R9, SR_TID.X ;  /* 0x0000000000097919 */ /* 0x000ea20000002100 */
[----:B------:R-:W3:Y:S01]  /*0050*/  LDCU.64 UR6, c[0x0][0x358] ;  /* 0x00006b00ff0677ac */ /* 0x000ee20008000a00 */
[----:B0-----:R-:W-:-:S05]  /*0060*/  IMAD R0, R0, UR8, RZ ;  /* 0x0000000800007c24 */ /* 0x001fca000f8e02ff */
[----:B--2---:R-:W-:-:S04]  /*0070*/  LEA R3, R0, R9, 0x1 ;  /* 0x0000000900037211 */ /* 0x004fc800078e08ff */
[C---:B------:R-:W-:Y:S01]  /*0080*/  IADD3 R7, PT, PT, R3.reuse, 0x400, RZ ;  /* 0x0000040003077810 */ /* 0x040fe20007ffe0ff */
[----:B-1----:R-:W-:-:S04]  /*0090*/  IMAD.WIDE.U32 R2, R3, 0x4, R4 ;  /* 0x0000000403027825 */ /* 0x002fc800078e0004 */
[----:B------:R-:W-:Y:S02]  /*00a0*/  IMAD.WIDE.U32 R4, R7, 0x4, R4 ;  /* 0x0000000407047825 */ /* 0x000fe400078e0004 */
[----:B---3--:R-:W2:Y:S04]  /*00b0*/  LDG.E R2, desc[UR6][R2.64] ;  /* 0x0000000602027981 */ /* 0x008ea8000c1e1900 */
[----:B------:R-:W2:Y:S01]  /*00c0*/  LDG.E R5, desc[UR6][R4.64] ;  /* 0x0000000604057981 */ /* 0x000ea2000c1e1900 */
[----:B------:R-:W0:Y:S01]  /*00d0*/  S2UR UR5, SR_CgaCtaId ;  /* 0x00000000000579c3 */ /* 0x000e220000008800 */
[----:B------:R-:W-:Y:S01]  /*00e0*/  UMOV UR4, 0x400 ;  /* 0x0000040000047882 */ /* 0x000fe20000000000 */
[----:B------:R-:W-:Y:S01]  /*00f0*/  UISETP.GE.U32.AND UP0, UPT, UR8, 0x2, UPT ;  /* 0x000000020800788c */ /* 0x000fe2000bf06070 */
[----:B------:R-:W-:Y:S01]  /*0100*/  ISETP.NE.AND P0, PT, R9, RZ, PT ;  /* 0x000000ff0900720c */ /* 0x000fe20003f05270 */
[----:B0-----:R-:W-:-:S06]  /*0110*/  ULEA UR4, UR5, UR4, 0x18 ;  /* 0x0000000405047291 */ /* 0x001fcc000f8ec0ff */
[----:B------:R-:W-:Y:S01]  /*0120*/  LEA R7, R9, UR4, 0x2 ;  /* 0x0000000409077c11 */ /* 0x000fe2000f8e10ff */
[----:B--2---:R-:W-:-:S05]  /*0130*/  FADD R0, R2, R5 ;  /* 0x0000000502007221 */ /* 0x004fca0000000000 */
[----:B------:R0:W-:Y:S01]  /*0140*/  STS [R7], R0 ;  /* 0x0000000007007388 */ /* 0x0001e20000000800 */
[----:B------:R-:W-:Y:S05]  /*0150*/  BRA.U !UP0, `(.L_x_3) ;  /* 0x0000000108307547 */ /* 0x000fea000b800000 */
[----:B0-----:R-:W-:-:S07]  /*0160*/  IMAD.U32 R0, RZ, RZ, UR8 ;  /* 0x00000008ff007e24 */ /* 0x001fce000f8e00ff */
.L_x_4:
[----:B------:R-:W-:Y:S01]  /*0170*/  BAR.SYNC.DEFER_BLOCKING 0x0 ;  /* 0x0000000000007b1d */ /* 0x000fe20000010000 */
[----:B------:R-:W-:-:S04]  /*0180*/  SHF.R.U32.HI R6, RZ, 0x1, R0 ;  /* 0x00000001ff067819 */ /* 0x000fc80000011600 */
[----:B------:R-:W-:-:S13]  /*0190*/  ISETP.GE.U32.AND P1, PT, R9, R6, PT ;  /* 0x000000060900720c */ /* 0x000fda0003f26070 */
[----:B------:R-:W-:Y:S01]  /*01a0*/  @!P1 LEA R2, R6, R7, 0x2 ;  /* 0x0000000706029211 */ /* 0x000fe200078e10ff */
[----:B------:R-:W-:Y:S05]  /*01b0*/  @!P1 LDS R3, [R7] ;  /* 0x0000000007039984 */ /* 0x000fea0000000800 */
[----:B------:R-:W0:Y:S02]  /*01c0*/  @!P1 LDS R2, [R2] ;  /* 0x0000000002029984 */ /* 0x000e240000000800 */
[----:B0-----:R-:W-:-:S05]  /*01d0*/  @!P1 FADD R4, R2, R3 ;  /* 0x0000000302049221 */ /* 0x001fca0000000000 */
[----:B------:R1:W-:Y:S01]  /*01e0*/  @!P1 STS [R7], R4 ;  /* 0x0000000407009388 */ /* 0x0003e20000000800 */
[----:B------:R-:W-:Y:S01]  /*01f0*/  ISETP.GT.U32.AND P1, PT, R0, 0x3, PT ;  /* 0x000000030000780c */ /* 0x000fe20003f24070 */
[----:B------:R-:W-:-:S12]  /*0200*/  IMAD.MOV.U32 R0, RZ, RZ, R6 ;  /* 0x000000ffff007224 */ /* 0x000fd800078e0006 */
[----:B-1----:R-:W-:Y:S05]  /*0210*/  @P1 BRA `(.L_x_4) ;  /* 0xfffffffc00d41947 */ /* 0x002fea000383ffff */
.L_x_3:
[----:B------:R-:W-:Y:S05]  /*0220*/  @P0 EXIT ;  /* 0x000000000000094d */ /* 0x000fea0003800000 */
[----:B------:R-:W1:Y:S01]  /*0230*/  S2UR UR5, SR_CgaCtaId ;  /* 0x00000000000579c3 */ /* 0x000e620000008800 */
[----:B------:R-:W-:-:S07]  /*0240*/  UMOV UR4, 0x400 ;  /* 0x0000040000047882 */ /* 0x000fce0000000000 */
[----:B------:R-:W2:Y:S01]  /*0250*/  LDC.64 R2, c[0x0][0x388] ;  /* 0x0000e200ff027b82 */ /* 0x000ea20000000a00 */
[----:B-1----:R-:W-:-:S09]  /*0260*/  ULEA UR4, UR5, UR4, 0x18 ;  /* 0x0000000405047291 */ /* 0x002fd2000f8ec0ff */
[----:B------:R-:W2:Y:S04]  /*0270*/  LDS R5, [UR4] ;  /* 0x00000004ff057984 */ /* 0x000ea80008000800 */
[----:B--2---:R-:W-:Y:S01]  /*0280*/  REDG.E.ADD.F32.FTZ.RN.STRONG.GPU desc[UR6][R2.64], R5 ;  /* 0x00000005020079a6 */ /* 0x004fe2000c12f306 */
[----:B------:R-:W-:Y:S05]  /*0290*/  EXIT ;  /* 0x000000000000794d */ /* 0x000fea0003800000 */
.L_x_5:
        /* <DEDUP_REMOVED lines=14> */
.L_x_7:


//--------------------- .nv.shared._Z27CoarsenedSumReductionKernelPfS_ --------------------------
	.section	.nv.shared._Z27CoarsenedSumReductionKernelPfS_,"aw",@nobits
	.sectionflags	@""
	.align	4
.nv.shared._Z27CoarsenedSumReductionKernelPfS_:
	.zero		5120


//--------------------- .nv.shared.reserved.0     --------------------------
	.section	.nv.shared.reserved.0,"aw",@nobits
	.weak		__nv_reservedSMEM_offset_0_alias
	.size		__nv_reservedSMEM_offset_0_alias, 0, 64
	.other		__nv_reservedSMEM_offset_0_alias,@"STO_CUDA_RESERVED_SHARED STV_DEFAULT"
__nv_reservedSMEM_offset_0_alias:
	.zero		0
	.zero		64


//--------------------- .nv.shared._Z27SegmentedSumReductionKernelPfS_ --------------------------
	.section	.nv.shared._Z27SegmentedSumReductionKernelPfS_,"aw",@nobits
	.sectionflags	@""
	.align	4
.nv.shared._Z27SegmentedSumReductionKernelPfS_:
	.zero		5120


//--------------------- .nv.constant0._Z27CoarsenedSumReductionKernelPfS_ --------------------------
	.section	.nv.constant0._Z27CoarsenedSumReductionKernelPfS_,"a",@progbits
	.sectionflags	@""
	.align	4
.nv.constant0._Z27CoarsenedSumReductionKernelPfS_:
	.zero		912


//--------------------- .nv.constant0._Z27SegmentedSumReductionKernelPfS_ --------------------------
	.section	.nv.constant0._Z27SegmentedSumReductionKernelPfS_,"a",@progbits
	.sectionflags	@""
	.align	4
.nv.constant0._Z27SegmentedSumReductionKernelPfS_:
	.zero		912


//--------------------- SYMBOLS --------------------------

	.type		.nv.reservedSmem.offset0,@object
	.size		.nv.reservedSmem.offset0,0x4
	.type		.nv.reservedSmem.cap,@object
	.size		.nv.reservedSmem.cap,0x4
